	.headerflags	@"EF_CUDA_TEXMODE_UNIFIED EF_CUDA_64BIT_ADDRESS EF_CUDA_ACCELERATORS EF_CUDA_SM90 EF_CUDA_VIRTUAL_SM(EF_CUDA_SM90)"
	.elftype	@"ET_EXEC"


//--------------------- .nv.info                  --------------------------
	.section	.nv.info,"",@"SHT_CUDA_INFO"
	.align	4


	//----- nvinfo : EIATTR_REGCOUNT
	.align		4
        /*0000*/ 	.byte	0x04, 0x2f
        /*0002*/ 	.short	(.L_3 - .L_2)
	.align		4
.L_2:
        /*0004*/ 	.word	index@(triton_poi_fused__native_batch_norm_legit_no_training_convolution_relu_16)
        /*0008*/ 	.word	0x00000016


	//----- nvinfo : EIATTR_MIN_STACK_SIZE
	.align		4
.L_3:
        /*000c*/ 	.byte	0x04, 0x12
        /*000e*/ 	.short	(.L_5 - .L_4)
	.align		4
.L_4:
        /*0010*/ 	.word	index@(triton_poi_fused__native_batch_norm_legit_no_training_convolution_relu_16)
        /*0014*/ 	.word	0x00000000


	//----- nvinfo : EIATTR_FRAME_SIZE
	.align		4
.L_5:
        /*0018*/ 	.byte	0x04, 0x11
        /*001a*/ 	.short	(.L_7 - .L_6)
	.align		4
.L_6:
        /*001c*/ 	.word	index@(triton_poi_fused__native_batch_norm_legit_no_training_convolution_relu_16)
        /*0020*/ 	.word	0x00000000


	//----- nvinfo : EIATTR_MIN_STACK_SIZE
	.align		4
.L_7:
        /*0024*/ 	.byte	0x04, 0x12
        /*0026*/ 	.short	(.L_9 - .L_8)
	.align		4
.L_8:
        /*0028*/ 	.word	index@(triton_poi_fused__native_batch_norm_legit_no_training_convolution_relu_16)
        /*002c*/ 	.word	0x00000000
.L_9:


//--------------------- .nv.info.triton_poi_fused__native_batch_norm_legit_no_training_convolution_relu_16 --------------------------
	.section	.nv.info.triton_poi_fused__native_batch_norm_legit_no_training_convolution_relu_16,"",@"SHT_CUDA_INFO"
	.sectionflags	@""
	.align	4


	//----- nvinfo : EIATTR_CUDA_API_VERSION
	.align		4
        /*0000*/ 	.byte	0x04, 0x37
        /*0002*/ 	.short	(.L_11 - .L_10)
.L_10:
        /*0004*/ 	.word	0x0000007c


	//----- nvinfo : EIATTR_KPARAM_INFO
	.align		4
.L_11:
        /*0008*/ 	.byte	0x04, 0x17
        /*000a*/ 	.short	(.L_13 - .L_12)
.L_12:
        /*000c*/ 	.word	0x00000000
        /*0010*/ 	.short	0x0007
        /*0012*/ 	.short	0x0038
        /*0014*/ 	.byte	0x00, 0xf0, 0x11, 0x00


	//----- nvinfo : EIATTR_KPARAM_INFO
	.align		4
.L_13:
        /*0018*/ 	.byte	0x04, 0x17
        /*001a*/ 	.short	(.L_15 - .L_14)
.L_14:
        /*001c*/ 	.word	0x00000000
        /*0020*/ 	.short	0x0006
        /*0022*/ 	.short	0x0030
        /*0024*/ 	.byte	0x00, 0xf4, 0x21, 0x00


	//----- nvinfo : EIATTR_KPARAM_INFO
	.align		4
.L_15:
        /*0028*/ 	.byte	0x04, 0x17
        /*002a*/ 	.short	(.L_17 - .L_16)
.L_16:
        /*002c*/ 	.word	0x00000000
        /*0030*/ 	.short	0x0005
        /*0032*/ 	.short	0x0028
        /*0034*/ 	.byte	0x00, 0xf4, 0x21, 0x00


	//----- nvinfo : EIATTR_KPARAM_INFO
	.align		4
.L_17:
        /*0038*/ 	.byte	0x04, 0x17
        /*003a*/ 	.short	(.L_19 - .L_18)
.L_18:
        /*003c*/ 	.word	0x00000000
        /*0040*/ 	.short	0x0004
        /*0042*/ 	.short	0x0020
        /*0044*/ 	.byte	0x00, 0xf4, 0x21, 0x00


	//----- nvinfo : EIATTR_KPARAM_INFO
	.align		4
.L_19:
        /*0048*/ 	.byte	0x04, 0x17
        /*004a*/ 	.short	(.L_21 - .L_20)
.L_20:
        /*004c*/ 	.word	0x00000000
        /*0050*/ 	.short	0x0003
        /*0052*/ 	.short	0x0018
        /*0054*/ 	.byte	0x00, 0xf4, 0x21, 0x00


	//----- nvinfo : EIATTR_KPARAM_INFO
	.align		4
.L_21:
        /*0058*/ 	.byte	0x04, 0x17
        /*005a*/ 	.short	(.L_23 - .L_22)
.L_22:
        /*005c*/ 	.word	0x00000000
        /*0060*/ 	.short	0x0002
        /*0062*/ 	.short	0x0010
        /*0064*/ 	.byte	0x00, 0xf4, 0x21, 0x00


	//----- nvinfo : EIATTR_KPARAM_INFO
	.align		4
.L_23:
        /*0068*/ 	.byte	0x04, 0x17
        /*006a*/ 	.short	(.L_25 - .L_24)
.L_24:
        /*006c*/ 	.word	0x00000000
        /*0070*/ 	.short	0x0001
        /*0072*/ 	.short	0x0008
        /*0074*/ 	.byte	0x00, 0xf4, 0x21, 0x00


	//----- nvinfo : EIATTR_KPARAM_INFO
	.align		4
.L_25:
        /*0078*/ 	.byte	0x04, 0x17
        /*007a*/ 	.short	(.L_27 - .L_26)
.L_26:
        /*007c*/ 	.word	0x00000000
        /*0080*/ 	.short	0x0000
        /*0082*/ 	.short	0x0000
        /*0084*/ 	.byte	0x00, 0xf4, 0x21, 0x00


	//----- nvinfo : EIATTR_SPARSE_MMA_MASK
	.align		4
.L_27:
        /*0088*/ 	.byte	0x03, 0x50
        /*008a*/ 	.short	0x0000


	//----- nvinfo : EIATTR_MAXREG_COUNT
	.align		4
        /*008c*/ 	.byte	0x03, 0x1b
        /*008e*/ 	.short	0x00ff


	//----- nvinfo : EIATTR_EXIT_INSTR_OFFSETS
	.align		4
        /*0090*/ 	.byte	0x04, 0x1c
        /*0092*/ 	.short	(.L_29 - .L_28)


	//   ....[0]....
.L_28:
        /*0094*/ 	.word	0x00000430


	//----- nvinfo : EIATTR_REQNTID
	.align		4
.L_29:
        /*0098*/ 	.byte	0x04, 0x10
        /*009a*/ 	.short	(.L_31 - .L_30)
.L_30:
        /*009c*/ 	.word	0x00000080
        /*00a0*/ 	.word	0x00000001
        /*00a4*/ 	.word	0x00000001


	//----- nvinfo : EIATTR_CBANK_PARAM_SIZE
	.align		4
.L_31:
        /*00a8*/ 	.byte	0x03, 0x19
        /*00aa*/ 	.short	0x003c


	//----- nvinfo : EIATTR_PARAM_CBANK
	.align		4
        /*00ac*/ 	.byte	0x04, 0x0a
        /*00ae*/ 	.short	(.L_33 - .L_32)
	.align		4
.L_32:
        /*00b0*/ 	.word	index@(.nv.constant0.triton_poi_fused__native_batch_norm_legit_no_training_convolution_relu_16)
        /*00b4*/ 	.short	0x0210
        /*00b6*/ 	.short	0x003c


	//----- nvinfo : EIATTR_SW_WAR
	.align		4
.L_33:
        /*00b8*/ 	.byte	0x04, 0x36
        /*00ba*/ 	.short	(.L_35 - .L_34)
.L_34:
        /*00bc*/ 	.word	0x00000008
.L_35:


//--------------------- .nv.callgraph             --------------------------
	.section	.nv.callgraph,"",@"SHT_CUDA_CALLGRAPH"
	.align	4
	.sectionentsize	8
	.align		4
        /*0000*/ 	.word	0x00000000
	.align		4
        /*0004*/ 	.word	0xffffffff
	.align		4
        /*0008*/ 	.word	0x00000000
	.align		4
        /*000c*/ 	.word	0xfffffffe
	.align		4
        /*0010*/ 	.word	0x00000000
	.align		4
        /*0014*/ 	.word	0xfffffffd
	.align		4
        /*0018*/ 	.word	0x00000000
	.align		4
        /*001c*/ 	.word	0xfffffffc


//--------------------- .nv.constant4             --------------------------
	.section	.nv.constant4,"a",@progbits
	.align	8
	.align		8
.nv.constant4:
        /*0000*/ 	.dword	_$_str
	.align		8
        /*0008*/ 	.dword	_$_str_$_2


//--------------------- .text.triton_poi_fused__native_batch_norm_legit_no_training_convolution_relu_16 --------------------------
	.section	.text.triton_poi_fused__native_batch_norm_legit_no_training_convolution_relu_16,"ax",@progbits
	.align	128
        .global         triton_poi_fused__native_batch_norm_legit_no_training_convolution_relu_16
        .type           triton_poi_fused__native_batch_norm_legit_no_training_convolution_relu_16,@function
        .size           triton_poi_fused__native_batch_norm_legit_no_training_convolution_relu_16,(.L_x_1 - triton_poi_fused__native_batch_norm_legit_no_training_convolution_relu_16)
        .other          triton_poi_fused__native_batch_norm_legit_no_training_convolution_relu_16,@"STO_CUDA_ENTRY STV_DEFAULT"
triton_poi_fused__native_batch_norm_legit_no_training_convolution_relu_16:
.text.triton_poi_fused__native_batch_norm_legit_no_training_convolution_relu_16:
[----:B------:R-:W-:Y:S01]  /*0000*/  LDC R1, c[0x0][0x28] ;  /* 0x00000a00ff017b82 */ /* 0x000fe20000000800 */
[----:B------:R-:W1:Y:S07]  /*0010*/  S2R R0, SR_TID.X ;  /* 0x0000000000007919 */ /* 0x000e6e0000002100 */
[----:B------:R-:W2:Y:S01]  /*0020*/  LDC.64 R6, c[0x0][0x228] ;  /* 0x00008a00ff067b82 */ /* 0x000ea20000000a00 */
[----:B------:R-:W-:Y:S01]  /*0030*/  ULDC.64 UR4, c[0x0][0x208] ;  /* 0x0000820000047ab9 */ /* 0x000fe20000000a00 */
[----:B------:R-:W3:Y:S06]  /*0040*/  S2R R5, SR_CTAID.X ;  /* 0x0000000000057919 */ /* 0x000eec0000002500 */
[----:B------:R-:W4:Y:S08]  /*0050*/  LDC.64 R12, c[0x0][0x218] ;  /* 0x00008600ff0c7b82 */ /* 0x000f300000000a00 */
[----:B------:R-:W5:Y:S08]  /*0060*/  LDC.64 R14, c[0x0][0x220] ;  /* 0x00008800ff0e7b82 */ /* 0x000f700000000a00 */
[----:B------:R-:W5:Y:S01]  /*0070*/  LDC.64 R10, c[0x0][0x238] ;  /* 0x00008e00ff0a7b82 */ /* 0x000f620000000a00 */
[----:B-1----:R-:W-:-:S07]  /*0080*/  SHF.L.U32 R0, R0, 0x1, RZ ;  /* 0x0000000100007819 */ /* 0x002fce00000006ff */
[----:B------:R-:W1:Y:S01]  /*0090*/  LDC.64 R16, c[0x0][0x230] ;  /* 0x00008c00ff107b82 */ /* 0x000e620000000a00 */
[----:B---3--:R-:W-:Y:S02]  /*00a0*/  SHF.R.S32.HI R3, RZ, 0x17, R5 ;  /* 0x00000017ff037819 */ /* 0x008fe40000011405 */
[----:B------:R-:W-:Y:S02]  /*00b0*/  LOP3.LUT R0, R0, 0xfe, RZ, 0xc0, !PT ;  /* 0x000000fe00007812 */ /* 0x000fe400078ec0ff */
[----:B------:R-:W-:Y:S02]  /*00c0*/  SGXT R3, R3, 0x1 ;  /* 0x000000010303781a */ /* 0x000fe40000000200 */
[----:B------:R-:W-:-:S04]  /*00d0*/  LEA R0, R5, R0, 0x8 ;  /* 0x0000000005007211 */ /* 0x000fc800078e40ff */
[----:B------:R-:W-:-:S04]  /*00e0*/  LEA.HI R3, R3, R0, RZ, 0x7 ;  /* 0x0000000003037211 */ /* 0x000fc800078f38ff */
[----:B------:R-:W-:-:S04]  /*00f0*/  LOP3.LUT R3, R3, 0xffffff80, RZ, 0xc0, !PT ;  /* 0xffffff8003037812 */ /* 0x000fc800078ec0ff */
[----:B------:R-:W-:Y:S02]  /*0100*/  IADD3 R8, R0, -R3, RZ ;  /* 0x8000000300087210 */ /* 0x000fe40007ffe0ff */
[----:B------:R-:W3:Y:S03]  /*0110*/  LDC.64 R2, c[0x0][0x210] ;  /* 0x00008400ff027b82 */ /* 0x000ee60000000a00 */
[----:B--2---:R-:W-:-:S06]  /*0120*/  IMAD.WIDE R6, R8, 0x4, R6 ;  /* 0x0000000408067825 */ /* 0x004fcc00078e0206 */
[----:B------:R-:W2:Y:S01]  /*0130*/  LDG.E.EL.64 R6, desc[UR4][R6.64] ;  /* 0x0000000406067981 */ /* 0x000ea2000c2e1b00 */
[----:B----4-:R-:W-:-:S04]  /*0140*/  IMAD.WIDE R12, R8, 0x4, R12 ;  /* 0x00000004080c7825 */ /* 0x010fc800078e020c */
[C---:B-----5:R-:W-:Y:S02]  /*0150*/  IMAD.WIDE R14, R8.reuse, 0x4, R14 ;  /* 0x00000004080e7825 */ /* 0x060fe400078e020e */
[----:B------:R-:W4:Y:S02]  /*0160*/  LDG.E.EL.64 R12, desc[UR4][R12.64] ;  /* 0x000000040c0c7981 */ /* 0x000f24000c2e1b00 */
[----:B0-----:R-:W-:Y:S02]  /*0170*/  IMAD.WIDE R10, R8, 0x4, R10 ;  /* 0x00000004080a7825 */ /* 0x001fe400078e020a */
[----:B------:R-:W5:Y:S02]  /*0180*/  LDG.E.EL.64 R14, desc[UR4][R14.64] ;  /* 0x000000040e0e7981 */ /* 0x000f64000c2e1b00 */
[----:B---3--:R-:W-:Y:S02]  /*0190*/  IMAD.WIDE R2, R0, 0x4, R2 ;  /* 0x0000000400027825 */ /* 0x008fe400078e0202 */
[----:B------:R-:W3:Y:S04]  /*01a0*/  LDG.E.EL.64 R10, desc[UR4][R10.64] ;  /* 0x000000040a0a7981 */ /* 0x000ee8000c2e1b00 */
[----:B------:R-:W4:Y:S01]  /*01b0*/  LDG.E.64 R4, desc[UR4][R2.64] ;  /* 0x0000000402047981 */ /* 0x000f22000c1e1b00 */
[----:B-1----:R-:W-:-:S05]  /*01c0*/  IMAD.WIDE R16, R8, 0x4, R16 ;  /* 0x0000000408107825 */ /* 0x002fca00078e0210 */
[----:B------:R0:W3:Y:S02]  /*01d0*/  LDG.E.EL.64 R8, desc[UR4][R16.64] ;  /* 0x0000000410087981 */ /* 0x0000e4000c2e1b00 */
[----:B0-----:R-:W-:Y:S01]  /*01e0*/  HFMA2.MMA R16, -RZ, RZ, 1.625, 0 ;  /* 0x3e800000ff107435 */ /* 0x001fe200000001ff */
[----:B--2---:R-:W-:Y:S01]  /*01f0*/  FADD R6, R6, 9.9999997473787516356e-06 ;  /* 0x3727c5ac06067421 */ /* 0x004fe20000000000 */
[----:B------:R-:W-:-:S03]  /*0200*/  FADD R7, R7, 9.9999997473787516356e-06 ;  /* 0x3727c5ac07077421 */ /* 0x000fc60000000000 */
[----:B------:R-:W0:Y:S08]  /*0210*/  MUFU.SQRT R18, R6 ;  /* 0x0000000600127308 */ /* 0x000e300000002000 */
[----:B------:R1:W2:Y:S01]  /*0220*/  MUFU.SQRT R19, R7 ;  /* 0x0000000700137308 */ /* 0x0002a20000002000 */
[C---:B0-----:R-:W-:Y:S02]  /*0230*/  FSETP.GT.AND P0, PT, R18.reuse, 8.50705917302346158658e+37, PT ;  /* 0x7e8000001200780b */ /* 0x041fe40003f04000 */
[----:B------:R-:W-:Y:S01]  /*0240*/  FSETP.GEU.AND P2, PT, R18, 1.175494350822287508e-38, PT ;  /* 0x008000001200780b */ /* 0x000fe20003f4e000 */
[----:B-1----:R-:W0:Y:S01]  /*0250*/  LDC.64 R6, c[0x0][0x240] ;  /* 0x00009000ff067b82 */ /* 0x002e220000000a00 */
[----:B--2---:R-:W-:-:S02]  /*0260*/  FSETP.GT.AND P1, PT, R19, 8.50705917302346158658e+37, PT ;  /* 0x7e8000001300780b */ /* 0x004fc40003f24000 */
[----:B------:R-:W-:-:S07]  /*0270*/  FSETP.GEU.AND P3, PT, R19, 1.175494350822287508e-38, PT ;  /* 0x008000001300780b */ /* 0x000fce0003f6e000 */
[----:B------:R-:W-:-:S04]  /*0280*/  @P0 FMUL R18, R18, 0.25 ;  /* 0x3e80000012120820 */ /* 0x000fc80000400000 */
[----:B------:R-:W-:Y:S01]  /*0290*/  @!P2 FMUL R18, R18, 16777216 ;  /* 0x4b8000001212a820 */ /* 0x000fe20000400000 */
[----:B------:R-:W-:-:S04]  /*02a0*/  @P1 FMUL R19, R19, 0.25 ;  /* 0x3e80000013131820 */ /* 0x000fc80000400000 */
[----:B------:R-:W-:Y:S01]  /*02b0*/  @!P3 FMUL R19, R19, 16777216 ;  /* 0x4b8000001313b820 */ /* 0x000fe20000400000 */
[----:B------:R-:W1:Y:S01]  /*02c0*/  MUFU.RCP R18, R18 ;  /* 0x0000001200127308 */ /* 0x000e620000001000 */
[----:B------:R-:W-:-:S07]  /*02d0*/  FSEL R17, R16, 1, P0 ;  /* 0x3f80000010117808 */ /* 0x000fce0000000000 */
[----:B------:R-:W2:Y:S01]  /*02e0*/  MUFU.RCP R19, R19 ;  /* 0x0000001300137308 */ /* 0x000ea20000001000 */
[----:B------:R-:W-:Y:S01]  /*02f0*/  FSEL R16, R16, 1, P1 ;  /* 0x3f80000010107808 */ /* 0x000fe20000800000 */
[----:B------:R-:W-:Y:S01]  /*0300*/  @!P2 FMUL R17, R17, 16777216 ;  /* 0x4b8000001111a820 */ /* 0x000fe20000400000 */
[----:B----4-:R-:W-:Y:S01]  /*0310*/  FADD R4, R4, R12 ;  /* 0x0000000c04047221 */ /* 0x010fe20000000000 */
[----:B------:R-:W-:Y:S02]  /*0320*/  FADD R5, R5, R13 ;  /* 0x0000000d05057221 */ /* 0x000fe40000000000 */
[----:B------:R-:W-:Y:S01]  /*0330*/  @!P3 FMUL R16, R16, 16777216 ;  /* 0x4b8000001010b820 */ /* 0x000fe20000400000 */
[----:B-1----:R-:W-:Y:S01]  /*0340*/  FMUL R17, R18, R17 ;  /* 0x0000001112117220 */ /* 0x002fe20000400000 */
[----:B-----5:R-:W-:Y:S01]  /*0350*/  FADD R14, -R14, R4 ;  /* 0x000000040e0e7221 */ /* 0x020fe20000000100 */
[----:B------:R-:W-:Y:S01]  /*0360*/  FADD R15, -R15, R5 ;  /* 0x000000050f0f7221 */ /* 0x000fe20000000100 */
[----:B--2---:R-:W-:-:S02]  /*0370*/  FMUL R16, R19, R16 ;  /* 0x0000001013107220 */ /* 0x004fc40000400000 */
[----:B------:R-:W-:Y:S02]  /*0380*/  FMUL R17, R14, R17 ;  /* 0x000000110e117220 */ /* 0x000fe40000400000 */
[----:B------:R-:W-:Y:S02]  /*0390*/  FMUL R16, R15, R16 ;  /* 0x000000100f107220 */ /* 0x000fe40000400000 */
[----:B---3--:R-:W-:Y:S02]  /*03a0*/  FFMA R8, R8, R17, R10 ;  /* 0x0000001108087223 */ /* 0x008fe4000000000a */
[----:B------:R-:W-:-:S03]  /*03b0*/  FFMA R9, R9, R16, R11 ;  /* 0x0000001009097223 */ /* 0x000fc6000000000b */
[----:B------:R-:W-:Y:S02]  /*03c0*/  FSETP.GEU.AND P0, PT, R8, RZ, PT ;  /* 0x000000ff0800720b */ /* 0x000fe40003f0e000 */
[C---:B------:R-:W-:Y:S01]  /*03d0*/  FSETP.GEU.AND P1, PT, R9.reuse, RZ, PT ;  /* 0x000000ff0900720b */ /* 0x040fe20003f2e000 */
[----:B0-----:R-:W-:Y:S01]  /*03e0*/  IMAD.WIDE R6, R0, 0x4, R6 ;  /* 0x0000000400067825 */ /* 0x001fe200078e0206 */
[----:B------:R-:W-:Y:S02]  /*03f0*/  FSEL R8, R8, RZ, P0 ;  /* 0x000000ff08087208 */ /* 0x000fe40000000000 */
[----:B------:R-:W-:Y:S01]  /*0400*/  FSEL R9, R9, RZ, P1 ;  /* 0x000000ff09097208 */ /* 0x000fe20000800000 */
[----:B------:R-:W-:Y:S04]  /*0410*/  STG.E.64 desc[UR4][R2.64], R4 ;  /* 0x0000000402007986 */ /* 0x000fe8000c101b04 */
[----:B------:R-:W-:Y:S01]  /*0420*/  STG.E.64 desc[UR4][R6.64], R8 ;  /* 0x0000000806007986 */ /* 0x000fe2000c101b04 */
[----:B------:R-:W-:Y:S05]  /*0430*/  EXIT ;  /* 0x000000000000794d */ /* 0x000fea0003800000 */
.L_x_0:
[----:B------:R-:W-:-:S00]  /*0440*/  BRA `(.L_x_0) ;  /* 0xfffffffc00fc7947 */ /* 0x000fc0000383ffff */
[----:B------:R-:W-:-:S00]  /*0450*/  NOP ;  /* 0x0000000000007918 */ /* 0x000fc00000000000 */
        /* <DEDUP_REMOVED lines=10> */
.L_x_1:


//--------------------- .nv.global.init           --------------------------
	.section	.nv.global.init,"aw",@progbits
.nv.global.init:
	.type		_$_str,@object
	.size		_$_str,(_$_str_$_2 - _$_str)
_$_str:
        /*0000*/ 	.byte	0x5f, 0x5f, 0x43, 0x55, 0x44, 0x41, 0x5f, 0x46, 0x54, 0x5a, 0x00
	.type		_$_str_$_2,@object
	.size		_$_str_$_2,(.L_1 - _$_str_$_2)
_$_str_$_2:
        /*000b*/ 	.byte	0x5f, 0x5f, 0x43, 0x55, 0x44, 0x41, 0x5f, 0x50, 0x52, 0x45, 0x43, 0x5f, 0x53, 0x51, 0x52, 0x54
        /*001b*/ 	.byte	0x00
.L_1:


//--------------------- .nv.constant0.triton_poi_fused__native_batch_norm_legit_no_training_convolution_relu_16 --------------------------
	.section	.nv.constant0.triton_poi_fused__native_batch_norm_legit_no_training_convolution_relu_16,"a",@progbits
	.sectionflags	@""
	.align	4
.nv.constant0.triton_poi_fused__native_batch_norm_legit_no_training_convolution_relu_16:
	.zero		588
